//
// Generated by NVIDIA NVVM Compiler
//
// Compiler Build ID: CL-36424714
// Cuda compilation tools, release 13.0, V13.0.88
// Based on NVVM 20.0.0
//

.version 9.0
.target sm_100
.address_size 64

	// .globl	_Z20matrixMultiplySharedPfS_S_iii
// _ZZ20matrixMultiplySharedPfS_S_iiiE2sA has been demoted
// _ZZ20matrixMultiplySharedPfS_S_iiiE2sB has been demoted

.visible .entry _Z20matrixMultiplySharedPfS_S_iii(
	.param .u64 .ptr .align 1 _Z20matrixMultiplySharedPfS_S_iii_param_0,
	.param .u64 .ptr .align 1 _Z20matrixMultiplySharedPfS_S_iii_param_1,
	.param .u64 .ptr .align 1 _Z20matrixMultiplySharedPfS_S_iii_param_2,
	.param .u32 _Z20matrixMultiplySharedPfS_S_iii_param_3,
	.param .u32 _Z20matrixMultiplySharedPfS_S_iii_param_4,
	.param .u32 _Z20matrixMultiplySharedPfS_S_iii_param_5
)
{
	.reg .pred 	%p<12>;
	.reg .b32 	%r<46>;
	.reg .b32 	%f<111>;
	.reg .b64 	%rd<13>;
	// demoted variable
	.shared .align 4 .b8 _ZZ20matrixMultiplySharedPfS_S_iiiE2sA[4096];
	// demoted variable
	.shared .align 4 .b8 _ZZ20matrixMultiplySharedPfS_S_iiiE2sB[4096];
	ld.param.u64 	%rd3, [_Z20matrixMultiplySharedPfS_S_iii_param_0];
	ld.param.u64 	%rd4, [_Z20matrixMultiplySharedPfS_S_iii_param_1];
	ld.param.u64 	%rd5, [_Z20matrixMultiplySharedPfS_S_iii_param_2];
	ld.param.u32 	%r24, [_Z20matrixMultiplySharedPfS_S_iii_param_3];
	ld.param.u32 	%r25, [_Z20matrixMultiplySharedPfS_S_iii_param_4];
	ld.param.u32 	%r26, [_Z20matrixMultiplySharedPfS_S_iii_param_5];
	mov.u32 	%r27, %ctaid.y;
	shl.b32 	%r28, %r27, 5;
	mov.u32 	%r43, %tid.y;
	add.s32 	%r2, %r28, %r43;
	mov.u32 	%r29, %ctaid.x;
	shl.b32 	%r3, %r29, 5;
	mov.u32 	%r41, %tid.x;
	add.s32 	%r5, %r3, %r41;
	setp.lt.s32 	%p1, %r25, -30;
	mov.f32 	%f110, 0f00000000;
	@%p1 bra 	$L__BB0_7;
	add.s32 	%r30, %r25, -1;
	shr.s32 	%r31, %r30, 31;
	shr.u32 	%r32, %r31, 27;
	add.s32 	%r33, %r30, %r32;
	shr.s32 	%r34, %r33, 5;
	neg.s32 	%r45, %r34;
	shl.b32 	%r35, %r43, 7;
	mov.u32 	%r36, _ZZ20matrixMultiplySharedPfS_S_iiiE2sA;
	add.s32 	%r6, %r36, %r35;
	shl.b32 	%r37, %r41, 2;
	add.s32 	%r7, %r6, %r37;
	mov.u32 	%r38, _ZZ20matrixMultiplySharedPfS_S_iiiE2sB;
	add.s32 	%r9, %r38, %r37;
	add.s32 	%r8, %r9, %r35;
	mad.lo.s32 	%r39, %r43, %r26, %r41;
	add.s32 	%r44, %r39, %r3;
	shl.b32 	%r12, %r26, 5;
	mad.lo.s32 	%r42, %r25, %r2, %r41;
	cvta.to.global.u64 	%rd1, %rd3;
	cvta.to.global.u64 	%rd2, %rd4;
	mov.f32 	%f110, 0f00000000;
$L__BB0_2:
	setp.ge.s32 	%p2, %r2, %r24;
	setp.ge.u32 	%p3, %r41, %r25;
	mov.f32 	%f108, 0f00000000;
	or.pred  	%p4, %p2, %p3;
	@%p4 bra 	$L__BB0_4;
	mul.wide.u32 	%rd6, %r42, 4;
	add.s64 	%rd7, %rd1, %rd6;
	ld.global.f32 	%f108, [%rd7];
$L__BB0_4:
	setp.ge.s32 	%p5, %r5, %r26;
	st.shared.f32 	[%r7], %f108;
	setp.ge.u32 	%p6, %r43, %r25;
	mov.f32 	%f109, 0f00000000;
	or.pred  	%p7, %p5, %p6;
	@%p7 bra 	$L__BB0_6;
	mul.wide.u32 	%rd8, %r44, 4;
	add.s64 	%rd9, %rd2, %rd8;
	ld.global.f32 	%f109, [%rd9];
$L__BB0_6:
	st.shared.f32 	[%r8], %f109;
	bar.sync 	0;
	ld.shared.f32 	%f12, [%r6];
	ld.shared.f32 	%f13, [%r9];
	fma.rn.f32 	%f14, %f12, %f13, %f110;
	ld.shared.f32 	%f15, [%r6+4];
	ld.shared.f32 	%f16, [%r9+128];
	fma.rn.f32 	%f17, %f15, %f16, %f14;
	ld.shared.f32 	%f18, [%r6+8];
	ld.shared.f32 	%f19, [%r9+256];
	fma.rn.f32 	%f20, %f18, %f19, %f17;
	ld.shared.f32 	%f21, [%r6+12];
	ld.shared.f32 	%f22, [%r9+384];
	fma.rn.f32 	%f23, %f21, %f22, %f20;
	ld.shared.f32 	%f24, [%r6+16];
	ld.shared.f32 	%f25, [%r9+512];
	fma.rn.f32 	%f26, %f24, %f25, %f23;
	ld.shared.f32 	%f27, [%r6+20];
	ld.shared.f32 	%f28, [%r9+640];
	fma.rn.f32 	%f29, %f27, %f28, %f26;
	ld.shared.f32 	%f30, [%r6+24];
	ld.shared.f32 	%f31, [%r9+768];
	fma.rn.f32 	%f32, %f30, %f31, %f29;
	ld.shared.f32 	%f33, [%r6+28];
	ld.shared.f32 	%f34, [%r9+896];
	fma.rn.f32 	%f35, %f33, %f34, %f32;
	ld.shared.f32 	%f36, [%r6+32];
	ld.shared.f32 	%f37, [%r9+1024];
	fma.rn.f32 	%f38, %f36, %f37, %f35;
	ld.shared.f32 	%f39, [%r6+36];
	ld.shared.f32 	%f40, [%r9+1152];
	fma.rn.f32 	%f41, %f39, %f40, %f38;
	ld.shared.f32 	%f42, [%r6+40];
	ld.shared.f32 	%f43, [%r9+1280];
	fma.rn.f32 	%f44, %f42, %f43, %f41;
	ld.shared.f32 	%f45, [%r6+44];
	ld.shared.f32 	%f46, [%r9+1408];
	fma.rn.f32 	%f47, %f45, %f46, %f44;
	ld.shared.f32 	%f48, [%r6+48];
	ld.shared.f32 	%f49, [%r9+1536];
	fma.rn.f32 	%f50, %f48, %f49, %f47;
	ld.shared.f32 	%f51, [%r6+52];
	ld.shared.f32 	%f52, [%r9+1664];
	fma.rn.f32 	%f53, %f51, %f52, %f50;
	ld.shared.f32 	%f54, [%r6+56];
	ld.shared.f32 	%f55, [%r9+1792];
	fma.rn.f32 	%f56, %f54, %f55, %f53;
	ld.shared.f32 	%f57, [%r6+60];
	ld.shared.f32 	%f58, [%r9+1920];
	fma.rn.f32 	%f59, %f57, %f58, %f56;
	ld.shared.f32 	%f60, [%r6+64];
	ld.shared.f32 	%f61, [%r9+2048];
	fma.rn.f32 	%f62, %f60, %f61, %f59;
	ld.shared.f32 	%f63, [%r6+68];
	ld.shared.f32 	%f64, [%r9+2176];
	fma.rn.f32 	%f65, %f63, %f64, %f62;
	ld.shared.f32 	%f66, [%r6+72];
	ld.shared.f32 	%f67, [%r9+2304];
	fma.rn.f32 	%f68, %f66, %f67, %f65;
	ld.shared.f32 	%f69, [%r6+76];
	ld.shared.f32 	%f70, [%r9+2432];
	fma.rn.f32 	%f71, %f69, %f70, %f68;
	ld.shared.f32 	%f72, [%r6+80];
	ld.shared.f32 	%f73, [%r9+2560];
	fma.rn.f32 	%f74, %f72, %f73, %f71;
	ld.shared.f32 	%f75, [%r6+84];
	ld.shared.f32 	%f76, [%r9+2688];
	fma.rn.f32 	%f77, %f75, %f76, %f74;
	ld.shared.f32 	%f78, [%r6+88];
	ld.shared.f32 	%f79, [%r9+2816];
	fma.rn.f32 	%f80, %f78, %f79, %f77;
	ld.shared.f32 	%f81, [%r6+92];
	ld.shared.f32 	%f82, [%r9+2944];
	fma.rn.f32 	%f83, %f81, %f82, %f80;
	ld.shared.f32 	%f84, [%r6+96];
	ld.shared.f32 	%f85, [%r9+3072];
	fma.rn.f32 	%f86, %f84, %f85, %f83;
	ld.shared.f32 	%f87, [%r6+100];
	ld.shared.f32 	%f88, [%r9+3200];
	fma.rn.f32 	%f89, %f87, %f88, %f86;
	ld.shared.f32 	%f90, [%r6+104];
	ld.shared.f32 	%f91, [%r9+3328];
	fma.rn.f32 	%f92, %f90, %f91, %f89;
	ld.shared.f32 	%f93, [%r6+108];
	ld.shared.f32 	%f94, [%r9+3456];
	fma.rn.f32 	%f95, %f93, %f94, %f92;
	ld.shared.f32 	%f96, [%r6+112];
	ld.shared.f32 	%f97, [%r9+3584];
	fma.rn.f32 	%f98, %f96, %f97, %f95;
	ld.shared.f32 	%f99, [%r6+116];
	ld.shared.f32 	%f100, [%r9+3712];
	fma.rn.f32 	%f101, %f99, %f100, %f98;
	ld.shared.f32 	%f102, [%r6+120];
	ld.shared.f32 	%f103, [%r9+3840];
	fma.rn.f32 	%f104, %f102, %f103, %f101;
	ld.shared.f32 	%f105, [%r6+124];
	ld.shared.f32 	%f106, [%r9+3968];
	fma.rn.f32 	%f110, %f105, %f106, %f104;
	bar.sync 	0;
	add.s32 	%r45, %r45, 1;
	add.s32 	%r44, %r44, %r12;
	add.s32 	%r43, %r43, 32;
	add.s32 	%r42, %r42, 32;
	add.s32 	%r41, %r41, 32;
	setp.ne.s32 	%p8, %r45, 1;
	@%p8 bra 	$L__BB0_2;
$L__BB0_7:
	setp.ge.s32 	%p9, %r2, %r24;
	setp.ge.s32 	%p10, %r5, %r26;
	or.pred  	%p11, %p9, %p10;
	@%p11 bra 	$L__BB0_9;
	mad.lo.s32 	%r40, %r26, %r2, %r5;
	cvta.to.global.u64 	%rd10, %rd5;
	mul.wide.s32 	%rd11, %r40, 4;
	add.s64 	%rd12, %rd10, %rd11;
	st.global.f32 	[%rd12], %f110;
$L__BB0_9:
	ret;

}


// ===== COMPILED SASS (sm_100) =====

	.target	sm_100

	.elftype	@"ET_EXEC"


//--------------------- .note.nv.tkinfo           --------------------------
	.section	.note.nv.tkinfo,"",@"SHT_NOTE"
	.sectionflags	@"SHF_NOTE_NV_TKINFO"
	.tkinfo
        /*0018*/ 	.word	0x00000002
        /*0030*/ 	.string	""
        /*0030*/ 	.string	"ptxas"
        /*0030*/ 	.string	"Cuda compilation tools, release 13.0, V13.0.88"
        /*0030*/ 	.string	"Build cuda_13.0.r13.0/compiler.36424714_0"
        /*0030*/ 	.string	"-arch sm_100 -m 64 "



//--------------------- .note.nv.cuinfo           --------------------------
	.section	.note.nv.cuinfo,"",@"SHT_NOTE"
	.sectionflags	@"SHF_NOTE_NV_CUINFO"
        /*0018*/ 	.short	0x0002
        /*001a*/ 	.short	0x0064
        /*001c*/ 	.short	0x0082
	.zero		2


//--------------------- .nv.info                  --------------------------
	.section	.nv.info,"",@"SHT_CUDA_INFO"
	.align	4


	//----- nvinfo : EIATTR_REGCOUNT
	.align		4
        /*0000*/ 	.byte	0x04, 0x2f
        /*0002*/ 	.short	(.L_1 - .L_0)
	.align		4
.L_0:
        /*0004*/ 	.word	index@(_Z20matrixMultiplySharedPfS_S_iii)
        /*0008*/ 	.word	0x00000020


	//----- nvinfo : EIATTR_FRAME_SIZE
	.align		4
.L_1:
        /*000c*/ 	.byte	0x04, 0x11
        /*000e*/ 	.short	(.L_3 - .L_2)
	.align		4
.L_2:
        /*0010*/ 	.word	index@(_Z20matrixMultiplySharedPfS_S_iii)
        /*0014*/ 	.word	0x00000000


	//----- nvinfo : EIATTR_MIN_STACK_SIZE
	.align		4
.L_3:
        /*0018*/ 	.byte	0x04, 0x12
        /*001a*/ 	.short	(.L_5 - .L_4)
	.align		4
.L_4:
        /*001c*/ 	.word	index@(_Z20matrixMultiplySharedPfS_S_iii)
        /*0020*/ 	.word	0x00000000
.L_5:


//--------------------- .nv.compat                --------------------------
	.section	.nv.compat,"",@"SHT_CUDA_COMPAT_INFO"
	.align	4
        /*0000*/ 	.byte	0x02, 0x09, 0x00, 0x00, 0x02, 0x02, 0x01, 0x00, 0x02, 0x05, 0x05, 0x00, 0x03, 0x07, 0x01, 0x01
        /*0010*/ 	.byte	0x02, 0x03, 0x00, 0x00, 0x02, 0x06, 0x01, 0x00, 0x04, 0x0b, 0x08, 0x00, 0x09, 0x00, 0x00, 0x00
        /*0020*/ 	.byte	0x00, 0x00, 0x00, 0x00


//--------------------- .nv.info._Z20matrixMultiplySharedPfS_S_iii --------------------------
	.section	.nv.info._Z20matrixMultiplySharedPfS_S_iii,"",@"SHT_CUDA_INFO"
	.sectionflags	@""
	.align	4


	//----- nvinfo : EIATTR_CUDA_API_VERSION
	.align		4
        /*0000*/ 	.byte	0x04, 0x37
        /*0002*/ 	.short	(.L_7 - .L_6)
.L_6:
        /*0004*/ 	.word	0x00000082


	//----- nvinfo : EIATTR_KPARAM_INFO
	.align		4
.L_7:
        /*0008*/ 	.byte	0x04, 0x17
        /*000a*/ 	.short	(.L_9 - .L_8)
.L_8:
        /*000c*/ 	.word	0x00000000
        /*0010*/ 	.short	0x0005
        /*0012*/ 	.short	0x0020
        /*0014*/ 	.byte	0x00, 0xf0, 0x11, 0x00


	//----- nvinfo : EIATTR_KPARAM_INFO
	.align		4
.L_9:
        /*0018*/ 	.byte	0x04, 0x17
        /*001a*/ 	.short	(.L_11 - .L_10)
.L_10:
        /*001c*/ 	.word	0x00000000
        /*0020*/ 	.short	0x0004
        /*0022*/ 	.short	0x001c
        /*0024*/ 	.byte	0x00, 0xf0, 0x11, 0x00


	//----- nvinfo : EIATTR_KPARAM_INFO
	.align		4
.L_11:
        /*0028*/ 	.byte	0x04, 0x17
        /*002a*/ 	.short	(.L_13 - .L_12)
.L_12:
        /*002c*/ 	.word	0x00000000
        /*0030*/ 	.short	0x0003
        /*0032*/ 	.short	0x0018
        /*0034*/ 	.byte	0x00, 0xf0, 0x11, 0x00


	//----- nvinfo : EIATTR_KPARAM_INFO
	.align		4
.L_13:
        /*0038*/ 	.byte	0x04, 0x17
        /*003a*/ 	.short	(.L_15 - .L_14)
.L_14:
        /*003c*/ 	.word	0x00000000
        /*0040*/ 	.short	0x0002
        /*0042*/ 	.short	0x0010
        /*0044*/ 	.byte	0x00, 0xf5, 0x21, 0x00


	//----- nvinfo : EIATTR_KPARAM_INFO
	.align		4
.L_15:
        /*0048*/ 	.byte	0x04, 0x17
        /*004a*/ 	.short	(.L_17 - .L_16)
.L_16:
        /*004c*/ 	.word	0x00000000
        /*0050*/ 	.short	0x0001
        /*0052*/ 	.short	0x0008
        /*0054*/ 	.byte	0x00, 0xf5, 0x21, 0x00


	//----- nvinfo : EIATTR_KPARAM_INFO
	.align		4
.L_17:
        /*0058*/ 	.byte	0x04, 0x17
        /*005a*/ 	.short	(.L_19 - .L_18)
.L_18:
        /*005c*/ 	.word	0x00000000
        /*0060*/ 	.short	0x0000
        /*0062*/ 	.short	0x0000
        /*0064*/ 	.byte	0x00, 0xf5, 0x21, 0x00


	//----- nvinfo : EIATTR_SPARSE_MMA_MASK
	.align		4
.L_19:
        /*0068*/ 	.byte	0x03, 0x50
        /*006a*/ 	.short	0x0000


	//----- nvinfo : EIATTR_MAXREG_COUNT
	.align		4
        /*006c*/ 	.byte	0x03, 0x1b
        /*006e*/ 	.short	0x00ff


	//----- nvinfo : EIATTR_NUM_BARRIERS
	.align		4
        /*0070*/ 	.byte	0x02, 0x4c
        /*0072*/ 	.byte	0x01
	.zero		1


	//----- nvinfo : EIATTR_MERCURY_ISA_VERSION
	.align		4
        /*0074*/ 	.byte	0x03, 0x5f
        /*0076*/ 	.short	0x0101


	//----- nvinfo : EIATTR_VRC_CTA_INIT_COUNT
	.align		4
        /*0078*/ 	.byte	0x02, 0x4a
	.zero		1
	.zero		1


	//----- nvinfo : EIATTR_EXIT_INSTR_OFFSETS
	.align		4
        /*007c*/ 	.byte	0x04, 0x1c
        /*007e*/ 	.short	(.L_21 - .L_20)


	//   ....[0]....
.L_20:
        /*0080*/ 	.word	0x00000840


	//   ....[1]....
        /*0084*/ 	.word	0x00000890


	//----- nvinfo : EIATTR_CBANK_PARAM_SIZE
	.align		4
.L_21:
        /*0088*/ 	.byte	0x03, 0x19
        /*008a*/ 	.short	0x0024


	//----- nvinfo : EIATTR_PARAM_CBANK
	.align		4
        /*008c*/ 	.byte	0x04, 0x0a
        /*008e*/ 	.short	(.L_23 - .L_22)
	.align		4
.L_22:
        /*0090*/ 	.word	index@(.nv.constant0._Z20matrixMultiplySharedPfS_S_iii)
        /*0094*/ 	.short	0x0380
        /*0096*/ 	.short	0x0024


	//----- nvinfo : EIATTR_SW_WAR
	.align		4
.L_23:
        /*0098*/ 	.byte	0x04, 0x36
        /*009a*/ 	.short	(.L_25 - .L_24)
.L_24:
        /*009c*/ 	.word	0x00000008
.L_25:


//--------------------- .nv.callgraph             --------------------------
	.section	.nv.callgraph,"",@"SHT_CUDA_CALLGRAPH"
	.align	4
	.sectionentsize	8
	.align		4
        /*0000*/ 	.word	0x00000000
	.align		4
        /*0004*/ 	.word	0xffffffff
	.align		4
        /*0008*/ 	.word	0x00000000
	.align		4
        /*000c*/ 	.word	0xfffffffe
	.align		4
        /*0010*/ 	.word	0x00000000
	.align		4
        /*0014*/ 	.word	0xfffffffd
	.align		4
        /*0018*/ 	.word	0x00000000
	.align		4
        /*001c*/ 	.word	0xfffffffc


//--------------------- .text._Z20matrixMultiplySharedPfS_S_iii --------------------------
	.section	.text._Z20matrixMultiplySharedPfS_S_iii,"ax",@progbits
	.align	128
        .global         _Z20matrixMultiplySharedPfS_S_iii
        .type           _Z20matrixMultiplySharedPfS_S_iii,@function
        .size           _Z20matrixMultiplySharedPfS_S_iii,(.L_x_3 - _Z20matrixMultiplySharedPfS_S_iii)
        .other          _Z20matrixMultiplySharedPfS_S_iii,@"STO_CUDA_ENTRY STV_DEFAULT"
_Z20matrixMultiplySharedPfS_S_iii:
.text._Z20matrixMultiplySharedPfS_S_iii:
[----:B------:R-:W-:Y:S01]  /*0000*/  LDC R1, c[0x0][0x37c] ;  /* 0x0000df00ff017b82 */ /* 0x000fe20000000800 */
[----:B------:R-:W0:Y:S01]  /*0010*/  S2R R18, SR_CTAID.Y ;  /* 0x0000000000127919 */ /* 0x000e220000002600 */
[----:B------:R-:W1:Y:S01]  /*0020*/  LDCU UR9, c[0x0][0x39c] ;  /* 0x00007380ff0977ac */ /* 0x000e620008000800 */
[----:B------:R-:W-:Y:S01]  /*0030*/  HFMA2 R21, -RZ, RZ, 0, 0 ;  /* 0x00000000ff157431 */ /* 0x000fe200000001ff */
[----:B------:R-:W0:Y:S01]  /*0040*/  S2R R17, SR_TID.Y ;  /* 0x0000000000117919 */ /* 0x000e220000002200 */
[----:B------:R-:W2:Y:S01]  /*0050*/  LDCU UR13, c[0x0][0x3a0] ;  /* 0x00007400ff0d77ac */ /* 0x000ea20008000800 */
[----:B------:R-:W3:Y:S01]  /*0060*/  S2R R2, SR_CTAID.X ;  /* 0x0000000000027919 */ /* 0x000ee20000002500 */
[----:B------:R-:W4:Y:S01]  /*0070*/  LDCU.64 UR10, c[0x0][0x358] ;  /* 0x00006b00ff0a77ac */ /* 0x000f220008000a00 */
[----:B------:R-:W3:Y:S01]  /*0080*/  S2R R16, SR_TID.X ;  /* 0x0000000000107919 */ /* 0x000ee20000002100 */
[----:B-1----:R-:W-:Y:S01]  /*0090*/  UISETP.GE.AND UP0, UPT, UR9, -0x1e, UPT ;  /* 0xffffffe20900788c */ /* 0x002fe2000bf06270 */
[----:B0-----:R-:W-:-:S02]  /*00a0*/  LEA R18, R18, R17, 0x5 ;  /* 0x0000001112127211 */ /* 0x001fc400078e28ff */
[----:B---3--:R-:W-:-:S06]  /*00b0*/  LEA R19, R2, R16, 0x5 ;  /* 0x0000001002137211 */ /* 0x008fcc00078e28ff */
[----:B--2-4-:R-:W-:Y:S05]  /*00c0*/  BRA.U !UP0, `(.L_x_0) ;  /* 0x0000000508d07547 */ /* 0x014fea000b800000 */
[----:B------:R-:W0:Y:S01]  /*00d0*/  S2UR UR7, SR_CgaCtaId ;  /* 0x00000000000779c3 */ /* 0x000e220000008800 */
[----:B------:R-:W1:Y:S01]  /*00e0*/  LDCU UR12, c[0x0][0x3a0] ;  /* 0x00007400ff0c77ac */ /* 0x000e620008000800 */
[----:B------:R-:W-:Y:S01]  /*00f0*/  MOV R21, RZ ;  /* 0x000000ff00157202 */ /* 0x000fe20000000f00 */
[----:B------:R-:W-:Y:S01]  /*0100*/  IMAD R6, R18, UR9, R16 ;  /* 0x0000000912067c24 */ /* 0x000fe2000f8e0210 */
[----:B------:R-:W-:Y:S01]  /*0110*/  UMOV UR6, 0x400 ;  /* 0x0000040000067882 */ /* 0x000fe20000000000 */
[----:B------:R-:W-:-:S03]  /*0120*/  UIADD3 UR4, UPT, UPT, UR9, -0x1, URZ ;  /* 0xffffffff09047890 */ /* 0x000fc6000fffe0ff */
[----:B------:R-:W2:Y:S01]  /*0130*/  LDC R0, c[0x0][0x3a0] ;  /* 0x0000e800ff007b82 */ /* 0x000ea20000000800 */
[----:B------:R-:W3:Y:S01]  /*0140*/  LDCU.64 UR14, c[0x0][0x398] ;  /* 0x00007300ff0e77ac */ /* 0x000ee20008000a00 */
[----:B------:R-:W-:-:S04]  /*0150*/  USHF.R.S32.HI UR5, URZ, 0x1f, UR4 ;  /* 0x0000001fff057899 */ /* 0x000fc80008011404 */
[----:B------:R-:W-:Y:S01]  /*0160*/  ULEA.HI UR5, UR5, UR4, URZ, 0x5 ;  /* 0x0000000405057291 */ /* 0x000fe2000f8f28ff */
[----:B-1----:R-:W-:-:S03]  /*0170*/  IMAD R7, R17, UR12, R16 ;  /* 0x0000000c11077c24 */ /* 0x002fc6000f8e0210 */
[----:B------:R-:W-:Y:S02]  /*0180*/  USHF.R.S32.HI UR5, URZ, 0x5, UR5 ;  /* 0x00000005ff057899 */ /* 0x000fe40008011405 */
[----:B0-----:R-:W-:Y:S01]  /*0190*/  ULEA UR8, UR7, UR6, 0x18 ;  /* 0x0000000607087291 */ /* 0x001fe2000f8ec0ff */
[----:B------:R-:W-:Y:S01]  /*01a0*/  LEA R7, R2, R7, 0x5 ;  /* 0x0000000702077211 */ /* 0x000fe200078e28ff */
[----:B------:R-:W-:Y:S02]  /*01b0*/  UIADD3 UR6, UPT, UPT, UR6, 0x1000, URZ ;  /* 0x0000100006067890 */ /* 0x000fe4000fffe0ff */
[----:B------:R-:W-:Y:S02]  /*01c0*/  UIADD3 UR5, UPT, UPT, -UR5, URZ, URZ ;  /* 0x000000ff05057290 */ /* 0x000fe4000fffe1ff */
[----:B------:R-:W-:Y:S01]  /*01d0*/  ULEA UR6, UR7, UR6, 0x18 ;  /* 0x0000000607067291 */ /* 0x000fe2000f8ec0ff */
[----:B------:R-:W-:-:S04]  /*01e0*/  LEA R5, R17, UR8, 0x7 ;  /* 0x0000000811057c11 */ /* 0x000fc8000f8e38ff */
[C---:B------:R-:W-:Y:S02]  /*01f0*/  LEA R4, R16.reuse, R5, 0x2 ;  /* 0x0000000510047211 */ /* 0x040fe400078e10ff */
[----:B------:R-:W-:-:S04]  /*0200*/  LEA R3, R16, UR6, 0x2 ;  /* 0x0000000610037c11 */ /* 0x000fc8000f8e10ff */
[----:B---3--:R-:W-:-:S07]  /*0210*/  LEA R2, R17, R3, 0x7 ;  /* 0x0000000311027211 */ /* 0x008fce00078e38ff */
.L_x_1:
[----:B------:R-:W-:Y:S01]  /*0220*/  ISETP.GE.U32.AND P1, PT, R16, UR15, PT ;  /* 0x0000000f10007c0c */ /* 0x000fe2000bf26070 */
[----:B------:R-:W-:Y:S01]  /*0230*/  HFMA2 R24, -RZ, RZ, 0, 0 ;  /* 0x00000000ff187431 */ /* 0x000fe200000001ff */
[----:B------:R-:W-:Y:S02]  /*0240*/  ISETP.GE.U32.AND P0, PT, R17, UR15, PT ;  /* 0x0000000f11007c0c */ /* 0x000fe4000bf06070 */
[----:B------:R-:W-:Y:S02]  /*0250*/  ISETP.GE.OR P1, PT, R18, UR14, P1 ;  /* 0x0000000e12007c0c */ /* 0x000fe40008f26670 */
[----:B--2---:R-:W-:Y:S02]  /*0260*/  ISETP.GE.OR P0, PT, R19, R0, P0 ;  /* 0x000000001300720c */ /* 0x004fe40000706670 */
[----:B------:R-:W-:-:S09]  /*0270*/  MOV R29, RZ ;  /* 0x000000ff001d7202 */ /* 0x000fd20000000f00 */
[----:B------:R-:W0:Y:S08]  /*0280*/  @!P1 LDC.64 R10, c[0x0][0x380] ;  /* 0x0000e000ff0a9b82 */ /* 0x000e300000000a00 */
[----:B------:R-:W1:Y:S01]  /*0290*/  @!P0 LDC.64 R8, c[0x0][0x388] ;  /* 0x0000e200ff088b82 */ /* 0x000e620000000a00 */
[----:B0-----:R-:W-:-:S05]  /*02a0*/  @!P1 IMAD.WIDE.U32 R10, R6, 0x4, R10 ;  /* 0x00000004060a9825 */ /* 0x001fca00078e000a */
[----:B------:R-:W2:Y:S01]  /*02b0*/  @!P1 LDG.E R29, desc[UR10][R10.64] ;  /* 0x0000000a0a1d9981 */ /* 0x000ea2000c1e1900 */
[----:B-1----:R-:W-:-:S05]  /*02c0*/  @!P0 IMAD.WIDE.U32 R22, R7, 0x4, R8 ;  /* 0x0000000407168825 */ /* 0x002fca00078e0008 */
[----:B------:R-:W3:Y:S01]  /*02d0*/  @!P0 LDG.E R24, desc[UR10][R22.64] ;  /* 0x0000000a16188981 */ /* 0x000ee2000c1e1900 */
[----:B------:R-:W-:-:S04]  /*02e0*/  UIADD3 UR5, UPT, UPT, UR5, 0x1, URZ ;  /* 0x0000000105057890 */ /* 0x000fc8000fffe0ff */
[----:B------:R-:W-:Y:S01]  /*02f0*/  UISETP.NE.AND UP0, UPT, UR5, 0x1, UPT ;  /* 0x000000010500788c */ /* 0x000fe2000bf05270 */
[----:B------:R-:W-:Y:S01]  /*0300*/  IADD3 R17, PT, PT, R17, 0x20, RZ ;  /* 0x0000002011117810 */ /* 0x000fe20007ffe0ff */
[----:B--2---:R-:W-:Y:S04]  /*0310*/  STS [R4], R29 ;  /* 0x0000001d04007388 */ /* 0x004fe80000000800 */
[----:B---3--:R-:W-:Y:S01]  /*0320*/  STS [R2], R24 ;  /* 0x0000001802007388 */ /* 0x008fe20000000800 */
[----:B------:R-:W-:Y:S06]  /*0330*/  BAR.SYNC.DEFER_BLOCKING 0x0 ;  /* 0x0000000000007b1d */ /* 0x000fec0000010000 */
[----:B------:R-:W-:Y:S04]  /*0340*/  LDS R28, [R3] ;  /* 0x00000000031c7984 */ /* 0x000fe80000000800 */
[----:B------:R-:W0:Y:S04]  /*0350*/  LDS.128 R12, [R5] ;  /* 0x00000000050c7984 */ /* 0x000e280000000c00 */
[----:B------:R-:W1:Y:S04]  /*0360*/  LDS R23, [R3+0x80] ;  /* 0x0000800003177984 */ /* 0x000e680000000800 */
[----:B------:R-:W2:Y:S04]  /*0370*/  LDS R27, [R3+0x100] ;  /* 0x00010000031b7984 */ /* 0x000ea80000000800 */
[----:B------:R-:W3:Y:S04]  /*0380*/  LDS R26, [R3+0x180] ;  /* 0x00018000031a7984 */ /* 0x000ee80000000800 */
[----:B------:R-:W-:Y:S04]  /*0390*/  LDS R25, [R3+0x200] ;  /* 0x0002000003197984 */ /* 0x000fe80000000800 */
[----:B------:R-:W4:Y:S04]  /*03a0*/  LDS.128 R8, [R5+0x10] ;  /* 0x0000100005087984 */ /* 0x000f280000000c00 */
[----:B------:R-:W5:Y:S04]  /*03b0*/  LDS R20, [R3+0x280] ;  /* 0x0002800003147984 */ /* 0x000f680000000800 */
[----:B------:R-:W-:Y:S04]  /*03c0*/  LDS R24, [R3+0x380] ;  /* 0x0003800003187984 */ /* 0x000fe80000000800 */
[----:B------:R-:W-:Y:S01]  /*03d0*/  LDS R22, [R3+0x480] ;  /* 0x0004800003167984 */ /* 0x000fe20000000800 */
[----:B0-----:R-:W-:-:S03]  /*03e0*/  FFMA R12, R12, R28, R21 ;  /* 0x0000001c0c0c7223 */ /* 0x001fc60000000015 */
[----:B------:R-:W0:Y:S01]  /*03f0*/  LDS R21, [R3+0x300] ;  /* 0x0003000003157984 */ /* 0x000e220000000800 */
[----:B-1----:R-:W-:-:S03]  /*0400*/  FFMA R12, R23, R13, R12 ;  /* 0x0000000d170c7223 */ /* 0x002fc6000000000c */
[----:B------:R-:W-:Y:S01]  /*0410*/  LDS R23, [R3+0x400] ;  /* 0x0004000003177984 */ /* 0x000fe20000000800 */
[----:B--2---:R-:W-:-:S04]  /*0420*/  FFMA R27, R27, R14, R12 ;  /* 0x0000000e1b1b7223 */ /* 0x004fc8000000000c */
[----:B---3--:R-:W-:Y:S02]  /*0430*/  FFMA R27, R26, R15, R27 ;  /* 0x0000000f1a1b7223 */ /* 0x008fe4000000001b */
[----:B------:R-:W1:Y:S04]  /*0440*/  LDS.128 R12, [R5+0x20] ;  /* 0x00002000050c7984 */ /* 0x000e680000000c00 */
[----:B------:R-:W-:Y:S01]  /*0450*/  LDS R26, [R3+0x580] ;  /* 0x00058000031a7984 */ /* 0x000fe20000000800 */
[----:B----4-:R-:W-:-:S03]  /*0460*/  FFMA R27, R8, R25, R27 ;  /* 0x00000019081b7223 */ /* 0x010fc6000000001b */
[----:B------:R-:W2:Y:S01]  /*0470*/  LDS R25, [R3+0x500] ;  /* 0x0005000003197984 */ /* 0x000ea20000000800 */
[----:B-----5:R-:W-:-:S04]  /*0480*/  FFMA R20, R20, R9, R27 ;  /* 0x0000000914147223 */ /* 0x020fc8000000001b */
[----:B0-----:R-:W-:Y:S02]  /*0490*/  FFMA R21, R21, R10, R20 ;  /* 0x0000000a15157223 */ /* 0x001fe40000000014 */
[----:B------:R-:W-:Y:S02]  /*04a0*/  LDS R20, [R3+0x680] ;  /* 0x0006800003147984 */ /* 0x000fe40000000800 */
[----:B------:R-:W-:Y:S02]  /*04b0*/  FFMA R27, R24, R11, R21 ;  /* 0x0000000b181b7223 */ /* 0x000fe40000000015 */
[----:B------:R-:W-:Y:S04]  /*04c0*/  LDS R21, [R3+0x600] ;  /* 0x0006000003157984 */ /* 0x000fe80000000800 */
[----:B------:R-:W0:Y:S01]  /*04d0*/  LDS.128 R8, [R5+0x30] ;  /* 0x0000300005087984 */ /* 0x000e220000000c00 */
[----:B-1----:R-:W-:-:S03]  /*04e0*/  FFMA R27, R12, R23, R27 ;  /* 0x000000170c1b7223 */ /* 0x002fc6000000001b */
[----:B------:R-:W1:Y:S01]  /*04f0*/  LDS R23, [R3+0x700] ;  /* 0x0007000003177984 */ /* 0x000e620000000800 */
[----:B------:R-:W-:-:S03]  /*0500*/  FFMA R22, R22, R13, R27 ;  /* 0x0000000d16167223 */ /* 0x000fc6000000001b */
[----:B------:R-:W3:Y:S01]  /*0510*/  LDS R24, [R3+0x780] ;  /* 0x0007800003187984 */ /* 0x000ee20000000800 */
[----:B--2---:R-:W-:-:S03]  /*0520*/  FFMA R25, R25, R14, R22 ;  /* 0x0000000e19197223 */ /* 0x004fc60000000016 */
[----:B------:R-:W-:Y:S01]  /*0530*/  LDS R22, [R3+0x880] ;  /* 0x0008800003167984 */ /* 0x000fe20000000800 */
[----:B------:R-:W-:-:S03]  /*0540*/  FFMA R27, R26, R15, R25 ;  /* 0x0000000f1a1b7223 */ /* 0x000fc60000000019 */
[----:B------:R-:W-:Y:S04]  /*0550*/  LDS R25, [R3+0x800] ;  /* 0x0008000003197984 */ /* 0x000fe80000000800 */
[----:B------:R-:W2:Y:S04]  /*0560*/  LDS.128 R12, [R5+0x40] ;  /* 0x00004000050c7984 */ /* 0x000ea80000000c00 */
[----:B------:R-:W-:Y:S01]  /*0570*/  LDS R26, [R3+0x980] ;  /* 0x00098000031a7984 */ /* 0x000fe20000000800 */
[----:B0-----:R-:W-:-:S03]  /*0580*/  FFMA R27, R8, R21, R27 ;  /* 0x00000015081b7223 */ /* 0x001fc6000000001b */
[----:B------:R-:W0:Y:S01]  /*0590*/  LDS R21, [R3+0x900] ;  /* 0x0009000003157984 */ /* 0x000e220000000800 */
[----:B------:R-:W-:-:S04]  /*05a0*/  FFMA R20, R20, R9, R27 ;  /* 0x0000000914147223 */ /* 0x000fc8000000001b */
[----:B-1----:R-:W-:Y:S02]  /*05b0*/  FFMA R23, R23, R10, R20 ;  /* 0x0000000a17177223 */ /* 0x002fe40000000014 */
[----:B------:R-:W-:Y:S02]  /*05c0*/  LDS R20, [R3+0xa80] ;  /* 0x000a800003147984 */ /* 0x000fe40000000800 */
[----:B---3--:R-:W-:Y:S02]  /*05d0*/  FFMA R27, R24, R11, R23 ;  /* 0x0000000b181b7223 */ /* 0x008fe40000000017 */
[----:B------:R-:W-:Y:S04]  /*05e0*/  LDS R23, [R3+0xa00] ;  /* 0x000a000003177984 */ /* 0x000fe80000000800 */
[----:B------:R-:W1:Y:S01]  /*05f0*/  LDS.128 R8, [R5+0x50] ;  /* 0x0000500005087984 */ /* 0x000e620000000c00 */
[----:B--2---:R-:W-:-:S03]  /*0600*/  FFMA R27, R12, R25, R27 ;  /* 0x000000190c1b7223 */ /* 0x004fc6000000001b */
[----:B------:R-:W2:Y:S01]  /*0610*/  LDS R25, [R3+0xb00] ;  /* 0x000b000003197984 */ /* 0x000ea20000000800 */
[----:B------:R-:W-:-:S03]  /*0620*/  FFMA R12, R22, R13, R27 ;  /* 0x0000000d160c7223 */ /* 0x000fc6000000001b */
[----:B------:R-:W3:Y:S04]  /*0630*/  LDS R22, [R3+0xb80] ;  /* 0x000b800003167984 */ /* 0x000ee80000000800 */
[----:B------:R-:W-:Y:S01]  /*0640*/  LDS R24, [R3+0xc80] ;  /* 0x000c800003187984 */ /* 0x000fe20000000800 */
[----:B0-----:R-:W-:-:S04]  /*0650*/  FFMA R21, R21, R14, R12 ;  /* 0x0000000e15157223 */ /* 0x001fc8000000000c */
[----:B------:R-:W-:Y:S02]  /*0660*/  FFMA R27, R26, R15, R21 ;  /* 0x0000000f1a1b7223 */ /* 0x000fe40000000015 */
[----:B------:R-:W-:Y:S04]  /*0670*/  LDS R21, [R3+0xc00] ;  /* 0x000c000003157984 */ /* 0x000fe80000000800 */
[----:B------:R-:W0:Y:S01]  /*0680*/  LDS.128 R12, [R5+0x60] ;  /* 0x00006000050c7984 */ /* 0x000e220000000c00 */
[----:B-1----:R-:W-:-:S04]  /*0690*/  FFMA R23, R8, R23, R27 ;  /* 0x0000001708177223 */ /* 0x002fc8000000001b */
[----:B------:R-:W-:Y:S02]  /*06a0*/  FFMA R20, R20, R9, R23 ;  /* 0x0000000914147223 */ /* 0x000fe40000000017 */
[----:B------:R-:W1:Y:S02]  /*06b0*/  LDS R23, [R3+0xd00] ;  /* 0x000d000003177984 */ /* 0x000e640000000800 */
[----:B--2---:R-:W-:Y:S02]  /*06c0*/  FFMA R25, R25, R10, R20 ;  /* 0x0000000a19197223 */ /* 0x004fe40000000014 */
[----:B------:R-:W2:Y:S02]  /*06d0*/  LDS R20, [R3+0xd80] ;  /* 0x000d800003147984 */ /* 0x000ea40000000800 */
[----:B---3--:R-:W-:Y:S02]  /*06e0*/  FFMA R27, R22, R11, R25 ;  /* 0x0000000b161b7223 */ /* 0x008fe40000000019 */
[----:B------:R-:W-:Y:S04]  /*06f0*/  LDS R25, [R3+0xe00] ;  /* 0x000e000003197984 */ /* 0x000fe80000000800 */
[----:B------:R-:W3:Y:S04]  /*0700*/  LDS.128 R8, [R5+0x70] ;  /* 0x0000700005087984 */ /* 0x000ee80000000c00 */
[----:B------:R-:W4:Y:S01]  /*0710*/  LDS R22, [R3+0xe80] ;  /* 0x000e800003167984 */ /* 0x000f220000000800 */
[----:B0-----:R-:W-:-:S03]  /*0720*/  FFMA R27, R12, R21, R27 ;  /* 0x000000150c1b7223 */ /* 0x001fc6000000001b */
[----:B------:R-:W0:Y:S04]  /*0730*/  LDS R21, [R3+0xf00] ;  /* 0x000f000003157984 */ /* 0x000e280000000800 */
[----:B------:R-:W5:Y:S01]  /*0740*/  LDS R12, [R3+0xf80] ;  /* 0x000f8000030c7984 */ /* 0x000f620000000800 */
[----:B------:R-:W-:-:S04]  /*0750*/  FFMA R24, R24, R13, R27 ;  /* 0x0000000d18187223 */ /* 0x000fc8000000001b */
[----:B-1----:R-:W-:-:S04]  /*0760*/  FFMA R23, R23, R14, R24 ;  /* 0x0000000e17177223 */ /* 0x002fc80000000018 */
[----:B--2---:R-:W-:-:S04]  /*0770*/  FFMA R15, R20, R15, R23 ;  /* 0x0000000f140f7223 */ /* 0x004fc80000000017 */
[----:B---3--:R-:W-:-:S04]  /*0780*/  FFMA R15, R8, R25, R15 ;  /* 0x00000019080f7223 */ /* 0x008fc8000000000f */
[----:B----4-:R-:W-:Y:S01]  /*0790*/  FFMA R22, R22, R9, R15 ;  /* 0x0000000916167223 */ /* 0x010fe2000000000f */
[----:B------:R-:W-:Y:S02]  /*07a0*/  IADD3 R16, PT, PT, R16, 0x20, RZ ;  /* 0x0000002010107810 */ /* 0x000fe40007ffe0ff */
[----:B------:R-:W-:Y:S02]  /*07b0*/  IADD3 R6, PT, PT, R6, 0x20, RZ ;  /* 0x0000002006067810 */ /* 0x000fe40007ffe0ff */
[----:B------:R-:W-:Y:S01]  /*07c0*/  LEA R7, R0, R7, 0x5 ;  /* 0x0000000700077211 */ /* 0x000fe200078e28ff */
[----:B0-----:R-:W-:-:S04]  /*07d0*/  FFMA R21, R21, R10, R22 ;  /* 0x0000000a15157223 */ /* 0x001fc80000000016 */
[----:B-----5:R-:W-:Y:S01]  /*07e0*/  FFMA R21, R12, R11, R21 ;  /* 0x0000000b0c157223 */ /* 0x020fe20000000015 */
[----:B------:R-:W-:Y:S06]  /*07f0*/  BAR.SYNC.DEFER_BLOCKING 0x0 ;  /* 0x0000000000007b1d */ /* 0x000fec0000010000 */
[----:B------:R-:W-:Y:S05]  /*0800*/  BRA.U UP0, `(.L_x_1) ;  /* 0xfffffff900847547 */ /* 0x000fea000b83ffff */
.L_x_0:
[----:B------:R-:W0:Y:S01]  /*0810*/  LDCU UR4, c[0x0][0x398] ;  /* 0x00007300ff0477ac */ /* 0x000e220008000800 */
[----:B------:R-:W-:-:S04]  /*0820*/  ISETP.GE.AND P0, PT, R19, UR13, PT ;  /* 0x0000000d13007c0c */ /* 0x000fc8000bf06270 */
[----:B0-----:R-:W-:-:S13]  /*0830*/  ISETP.GE.OR P0, PT, R18, UR4, P0 ;  /* 0x0000000412007c0c */ /* 0x001fda0008706670 */
[----:B------:R-:W-:Y:S05]  /*0840*/  @P0 EXIT ;  /* 0x000000000000094d */ /* 0x000fea0003800000 */
[----:B------:R-:W0:Y:S01]  /*0850*/  LDC.64 R2, c[0x0][0x390] ;  /* 0x0000e400ff027b82 */ /* 0x000e220000000a00 */
[----:B------:R-:W-:-:S04]  /*0860*/  IMAD R19, R18, UR13, R19 ;  /* 0x0000000d12137c24 */ /* 0x000fc8000f8e0213 */
[----:B0-----:R-:W-:-:S05]  /*0870*/  IMAD.WIDE R2, R19, 0x4, R2 ;  /* 0x0000000413027825 */ /* 0x001fca00078e0202 */
[----:B------:R-:W-:Y:S01]  /*0880*/  STG.E desc[UR10][R2.64], R21 ;  /* 0x0000001502007986 */ /* 0x000fe2000c10190a */
[----:B------:R-:W-:Y:S05]  /*0890*/  EXIT ;  /* 0x000000000000794d */ /* 0x000fea0003800000 */
.L_x_2:
[----:B------:R-:W-:-:S00]  /*08a0*/  BRA `(.L_x_2) ;  /* 0xfffffffc00fc7947 */ /* 0x000fc0000383ffff */
[----:B------:R-:W-:-:S00]  /*08b0*/  NOP ;  /* 0x0000000000007918 */ /* 0x000fc00000000000 */
        /* <DEDUP_REMOVED lines=12> */
.L_x_3:


//--------------------- .nv.shared._Z20matrixMultiplySharedPfS_S_iii --------------------------
	.section	.nv.shared._Z20matrixMultiplySharedPfS_S_iii,"aw",@nobits
	.sectionflags	@""
	.align	4
.nv.shared._Z20matrixMultiplySharedPfS_S_iii:
	.zero		9216


//--------------------- .nv.shared.reserved.0     --------------------------
	.section	.nv.shared.reserved.0,"aw",@nobits
	.weak		__nv_reservedSMEM_offset_0_alias
	.size		__nv_reservedSMEM_offset_0_alias, 0, 64
	.other		__nv_reservedSMEM_offset_0_alias,@"STO_CUDA_RESERVED_SHARED STV_DEFAULT"
__nv_reservedSMEM_offset_0_alias:
	.zero		0
	.zero		64


//--------------------- .nv.constant0._Z20matrixMultiplySharedPfS_S_iii --------------------------
	.section	.nv.constant0._Z20matrixMultiplySharedPfS_S_iii,"a",@progbits
	.sectionflags	@""
	.align	4
.nv.constant0._Z20matrixMultiplySharedPfS_S_iii:
	.zero		932


//--------------------- SYMBOLS --------------------------

	.type		.nv.reservedSmem.offset0,@object
	.size		.nv.reservedSmem.offset0,0x4
	.type		.nv.reservedSmem.cap,@object
	.size		.nv.reservedSmem.cap,0x4
